	.headerflags	@"EF_CUDA_TEXMODE_UNIFIED EF_CUDA_64BIT_ADDRESS EF_CUDA_ACCELERATORS EF_CUDA_SM90 EF_CUDA_VIRTUAL_SM(EF_CUDA_SM90)"
	.elftype	@"ET_EXEC"


//--------------------- .nv.info                  --------------------------
	.section	.nv.info,"",@"SHT_CUDA_INFO"
	.align	4


	//----- nvinfo : EIATTR_REGCOUNT
	.align		4
        /*0000*/ 	.byte	0x04, 0x2f
        /*0002*/ 	.short	(.L_3 - .L_2)
	.align		4
.L_2:
        /*0004*/ 	.word	index@(triton_poi_fused_cat_4)
        /*0008*/ 	.word	0x00000017


	//----- nvinfo : EIATTR_MIN_STACK_SIZE
	.align		4
.L_3:
        /*000c*/ 	.byte	0x04, 0x12
        /*000e*/ 	.short	(.L_5 - .L_4)
	.align		4
.L_4:
        /*0010*/ 	.word	index@(triton_poi_fused_cat_4)
        /*0014*/ 	.word	0x00000000


	//----- nvinfo : EIATTR_FRAME_SIZE
	.align		4
.L_5:
        /*0018*/ 	.byte	0x04, 0x11
        /*001a*/ 	.short	(.L_7 - .L_6)
	.align		4
.L_6:
        /*001c*/ 	.word	index@(triton_poi_fused_cat_4)
        /*0020*/ 	.word	0x00000000


	//----- nvinfo : EIATTR_MIN_STACK_SIZE
	.align		4
.L_7:
        /*0024*/ 	.byte	0x04, 0x12
        /*0026*/ 	.short	(.L_9 - .L_8)
	.align		4
.L_8:
        /*0028*/ 	.word	index@(triton_poi_fused_cat_4)
        /*002c*/ 	.word	0x00000000
.L_9:


//--------------------- .nv.info.triton_poi_fused_cat_4 --------------------------
	.section	.nv.info.triton_poi_fused_cat_4,"",@"SHT_CUDA_INFO"
	.sectionflags	@""
	.align	4


	//----- nvinfo : EIATTR_CUDA_API_VERSION
	.align		4
        /*0000*/ 	.byte	0x04, 0x37
        /*0002*/ 	.short	(.L_11 - .L_10)
.L_10:
        /*0004*/ 	.word	0x0000007c


	//----- nvinfo : EIATTR_KPARAM_INFO
	.align		4
.L_11:
        /*0008*/ 	.byte	0x04, 0x17
        /*000a*/ 	.short	(.L_13 - .L_12)
.L_12:
        /*000c*/ 	.word	0x00000000
        /*0010*/ 	.short	0x0007
        /*0012*/ 	.short	0x0038
        /*0014*/ 	.byte	0x00, 0xf0, 0x11, 0x00


	//----- nvinfo : EIATTR_KPARAM_INFO
	.align		4
.L_13:
        /*0018*/ 	.byte	0x04, 0x17
        /*001a*/ 	.short	(.L_15 - .L_14)
.L_14:
        /*001c*/ 	.word	0x00000000
        /*0020*/ 	.short	0x0006
        /*0022*/ 	.short	0x0030
        /*0024*/ 	.byte	0x00, 0xf4, 0x21, 0x00


	//----- nvinfo : EIATTR_KPARAM_INFO
	.align		4
.L_15:
        /*0028*/ 	.byte	0x04, 0x17
        /*002a*/ 	.short	(.L_17 - .L_16)
.L_16:
        /*002c*/ 	.word	0x00000000
        /*0030*/ 	.short	0x0005
        /*0032*/ 	.short	0x0028
        /*0034*/ 	.byte	0x00, 0xf4, 0x21, 0x00


	//----- nvinfo : EIATTR_KPARAM_INFO
	.align		4
.L_17:
        /*0038*/ 	.byte	0x04, 0x17
        /*003a*/ 	.short	(.L_19 - .L_18)
.L_18:
        /*003c*/ 	.word	0x00000000
        /*0040*/ 	.short	0x0004
        /*0042*/ 	.short	0x0020
        /*0044*/ 	.byte	0x00, 0xf4, 0x21, 0x00


	//----- nvinfo : EIATTR_KPARAM_INFO
	.align		4
.L_19:
        /*0048*/ 	.byte	0x04, 0x17
        /*004a*/ 	.short	(.L_21 - .L_20)
.L_20:
        /*004c*/ 	.word	0x00000000
        /*0050*/ 	.short	0x0003
        /*0052*/ 	.short	0x0018
        /*0054*/ 	.byte	0x00, 0xf4, 0x21, 0x00


	//----- nvinfo : EIATTR_KPARAM_INFO
	.align		4
.L_21:
        /*0058*/ 	.byte	0x04, 0x17
        /*005a*/ 	.short	(.L_23 - .L_22)
.L_22:
        /*005c*/ 	.word	0x00000000
        /*0060*/ 	.short	0x0002
        /*0062*/ 	.short	0x0010
        /*0064*/ 	.byte	0x00, 0xf4, 0x21, 0x00


	//----- nvinfo : EIATTR_KPARAM_INFO
	.align		4
.L_23:
        /*0068*/ 	.byte	0x04, 0x17
        /*006a*/ 	.short	(.L_25 - .L_24)
.L_24:
        /*006c*/ 	.word	0x00000000
        /*0070*/ 	.short	0x0001
        /*0072*/ 	.short	0x0008
        /*0074*/ 	.byte	0x00, 0xf4, 0x21, 0x00


	//----- nvinfo : EIATTR_KPARAM_INFO
	.align		4
.L_25:
        /*0078*/ 	.byte	0x04, 0x17
        /*007a*/ 	.short	(.L_27 - .L_26)
.L_26:
        /*007c*/ 	.word	0x00000000
        /*0080*/ 	.short	0x0000
        /*0082*/ 	.short	0x0000
        /*0084*/ 	.byte	0x00, 0xf4, 0x21, 0x00


	//----- nvinfo : EIATTR_SPARSE_MMA_MASK
	.align		4
.L_27:
        /*0088*/ 	.byte	0x03, 0x50
        /*008a*/ 	.short	0x0000


	//----- nvinfo : EIATTR_MAXREG_COUNT
	.align		4
        /*008c*/ 	.byte	0x03, 0x1b
        /*008e*/ 	.short	0x00ff


	//----- nvinfo : EIATTR_EXIT_INSTR_OFFSETS
	.align		4
        /*0090*/ 	.byte	0x04, 0x1c
        /*0092*/ 	.short	(.L_29 - .L_28)


	//   ....[0]....
.L_28:
        /*0094*/ 	.word	0x000004f0


	//   ....[1]....
        /*0098*/ 	.word	0x00000510


	//----- nvinfo : EIATTR_REQNTID
	.align		4
.L_29:
        /*009c*/ 	.byte	0x04, 0x10
        /*009e*/ 	.short	(.L_31 - .L_30)
.L_30:
        /*00a0*/ 	.word	0x00000080
        /*00a4*/ 	.word	0x00000001
        /*00a8*/ 	.word	0x00000001


	//----- nvinfo : EIATTR_CBANK_PARAM_SIZE
	.align		4
.L_31:
        /*00ac*/ 	.byte	0x03, 0x19
        /*00ae*/ 	.short	0x003c


	//----- nvinfo : EIATTR_PARAM_CBANK
	.align		4
        /*00b0*/ 	.byte	0x04, 0x0a
        /*00b2*/ 	.short	(.L_33 - .L_32)
	.align		4
.L_32:
        /*00b4*/ 	.word	index@(.nv.constant0.triton_poi_fused_cat_4)
        /*00b8*/ 	.short	0x0210
        /*00ba*/ 	.short	0x003c


	//----- nvinfo : EIATTR_SW_WAR
	.align		4
.L_33:
        /*00bc*/ 	.byte	0x04, 0x36
        /*00be*/ 	.short	(.L_35 - .L_34)
.L_34:
        /*00c0*/ 	.word	0x00000008
.L_35:


//--------------------- .nv.callgraph             --------------------------
	.section	.nv.callgraph,"",@"SHT_CUDA_CALLGRAPH"
	.align	4
	.sectionentsize	8
	.align		4
        /*0000*/ 	.word	0x00000000
	.align		4
        /*0004*/ 	.word	0xffffffff
	.align		4
        /*0008*/ 	.word	0x00000000
	.align		4
        /*000c*/ 	.word	0xfffffffe
	.align		4
        /*0010*/ 	.word	0x00000000
	.align		4
        /*0014*/ 	.word	0xfffffffd
	.align		4
        /*0018*/ 	.word	0x00000000
	.align		4
        /*001c*/ 	.word	0xfffffffc


//--------------------- .nv.constant4             --------------------------
	.section	.nv.constant4,"a",@progbits
	.align	8
	.align		8
.nv.constant4:
        /*0000*/ 	.dword	_$_str
	.align		8
        /*0008*/ 	.dword	_$_str_$_2


//--------------------- .text.triton_poi_fused_cat_4 --------------------------
	.section	.text.triton_poi_fused_cat_4,"ax",@progbits
	.align	128
        .global         triton_poi_fused_cat_4
        .type           triton_poi_fused_cat_4,@function
        .size           triton_poi_fused_cat_4,(.L_x_1 - triton_poi_fused_cat_4)
        .other          triton_poi_fused_cat_4,@"STO_CUDA_ENTRY STV_DEFAULT"
triton_poi_fused_cat_4:
.text.triton_poi_fused_cat_4:
[----:B------:R-:W0:Y:S01]  /*0000*/  LDC R1, c[0x0][0x28] ;  /* 0x00000a00ff017b82 */ /* 0x000e220000000800 */
[----:B------:R-:W1:Y:S07]  /*0010*/  S2R R0, SR_TID.X ;  /* 0x0000000000007919 */ /* 0x000e6e0000002100 */
[----:B------:R-:W2:Y:S01]  /*0020*/  LDC.64 R12, c[0x0][0x220] ;  /* 0x00008800ff0c7b82 */ /* 0x000ea20000000a00 */
[----:B------:R-:W-:Y:S01]  /*0030*/  IMAD.MOV.U32 R4, RZ, RZ, RZ ;  /* 0x000000ffff047224 */ /* 0x000fe200078e00ff */
[----:B------:R-:W-:Y:S01]  /*0040*/  ULDC.64 UR4, c[0x0][0x208] ;  /* 0x0000820000047ab9 */ /* 0x000fe20000000a00 */
[----:B------:R-:W3:Y:S01]  /*0050*/  S2R R3, SR_CTAID.X ;  /* 0x0000000000037919 */ /* 0x000ee20000002500 */
[----:B------:R-:W-:-:S04]  /*0060*/  ULDC.64 UR6, c[0x0][0x238] ;  /* 0x00008e0000067ab9 */ /* 0x000fc80000000a00 */
[----:B------:R-:W4:Y:S08]  /*0070*/  LDC.64 R14, c[0x0][0x210] ;  /* 0x00008400ff0e7b82 */ /* 0x000f300000000a00 */
[----:B------:R-:W5:Y:S08]  /*0080*/  LDC.64 R10, c[0x0][0x218] ;  /* 0x00008600ff0a7b82 */ /* 0x000f700000000a00 */
[----:B------:R-:W4:Y:S01]  /*0090*/  LDC.64 R8, c[0x0][0x228] ;  /* 0x00008a00ff087b82 */ /* 0x000f220000000a00 */
[----:B-1----:R-:W-:-:S05]  /*00a0*/  LOP3.LUT R0, R0, 0x7f, RZ, 0xc0, !PT ;  /* 0x0000007f00007812 */ /* 0x002fca00078ec0ff */
[----:B---3--:R-:W-:-:S05]  /*00b0*/  IMAD R0, R3, 0x80, R0 ;  /* 0x0000008003007824 */ /* 0x008fca00078e0200 */
[----:B------:R-:W-:-:S04]  /*00c0*/  SHF.R.S32.HI R3, RZ, 0x1f, R0 ;  /* 0x0000001fff037819 */ /* 0x000fc80000011400 */
[----:B------:R-:W-:-:S04]  /*00d0*/  LEA.HI R5, R3, R0, RZ, 0x4 ;  /* 0x0000000003057211 */ /* 0x000fc800078f20ff */
[----:B------:R-:W-:-:S04]  /*00e0*/  SHF.R.S32.HI R7, RZ, 0x4, R5 ;  /* 0x00000004ff077819 */ /* 0x000fc80000011405 */
[----:B------:R-:W-:-:S04]  /*00f0*/  LEA.HI R2, R7, R7, RZ, 0x4 ;  /* 0x0000000707027211 */ /* 0x000fc800078f20ff */
[----:B------:R-:W-:-:S05]  /*0100*/  LOP3.LUT R2, R2, 0xfffffff0, RZ, 0xc0, !PT ;  /* 0xfffffff002027812 */ /* 0x000fca00078ec0ff */
[----:B------:R-:W-:-:S04]  /*0110*/  IMAD.IADD R7, R7, 0x1, -R2 ;  /* 0x0000000107077824 */ /* 0x000fc800078e0a02 */
[C---:B--2---:R-:W-:Y:S01]  /*0120*/  IMAD.WIDE R12, R7.reuse, 0x4, R12 ;  /* 0x00000004070c7825 */ /* 0x044fe200078e020c */
[----:B------:R-:W-:-:S04]  /*0130*/  ISETP.GE.AND P2, PT, R7, 0x4, PT ;  /* 0x000000040700780c */ /* 0x000fc80003f46270 */
[----:B------:R-:W-:-:S13]  /*0140*/  ISETP.LT.AND P3, PT, R0, 0x400, !P2 ;  /* 0x000004000000780c */ /* 0x000fda0005761270 */
[----:B------:R1:W2:Y:S01]  /*0150*/  @P3 LDG.E.EL R4, desc[UR4][R12.64] ;  /* 0x000000040c043981 */ /* 0x0002a2000c2e1900 */
[----:B------:R-:W-:Y:S02]  /*0160*/  LEA.HI R6, R3, R0, RZ, 0x8 ;  /* 0x0000000003067211 */ /* 0x000fe400078f40ff */
[----:B------:R-:W3:Y:S02]  /*0170*/  LDC.64 R2, c[0x0][0x230] ;  /* 0x00008c00ff027b82 */ /* 0x000ee40000000a00 */
[----:B------:R-:W-:Y:S02]  /*0180*/  LOP3.LUT R17, R6, 0xffffff00, RZ, 0xc0, !PT ;  /* 0xffffff0006117812 */ /* 0x000fe400078ec0ff */
[----:B------:R-:W-:Y:S01]  /*0190*/  SHF.R.S32.HI R20, RZ, 0x8, R6 ;  /* 0x00000008ff147819 */ /* 0x000fe20000011406 */
[----:B------:R-:W-:Y:S02]  /*01a0*/  IMAD.MOV.U32 R6, RZ, RZ, RZ ;  /* 0x000000ffff067224 */ /* 0x000fe400078e00ff */
[----:B------:R-:W-:-:S02]  /*01b0*/  IMAD.IADD R17, R0, 0x1, -R17 ;  /* 0x0000000100117824 */ /* 0x000fc400078e0a11 */
[----:B-1----:R-:W-:Y:S02]  /*01c0*/  IMAD.MOV.U32 R12, RZ, RZ, RZ ;  /* 0x000000ffff0c7224 */ /* 0x002fe400078e00ff */
[----:B------:R-:W-:Y:S01]  /*01d0*/  IMAD R17, R20, 0x40, R17 ;  /* 0x0000004014117824 */ /* 0x000fe200078e0211 */
[----:B------:R-:W-:-:S03]  /*01e0*/  LOP3.LUT R5, R5, 0xfffffff0, RZ, 0xc0, !PT ;  /* 0xfffffff005057812 */ /* 0x000fc600078ec0ff */
[----:B----4-:R-:W-:-:S04]  /*01f0*/  IMAD.WIDE R14, R17, 0x4, R14 ;  /* 0x00000004110e7825 */ /* 0x010fc800078e020e */
[C---:B-----5:R-:W-:Y:S01]  /*0200*/  IMAD.WIDE R16, R7.reuse, 0x4, R10 ;  /* 0x0000000407107825 */ /* 0x060fe200078e020a */
[----:B------:R1:W4:Y:S03]  /*0210*/  @P3 LDG.E R12, desc[UR4][R14.64] ;  /* 0x000000040e0c3981 */ /* 0x000326000c1e1900 */
[----:B0-----:R-:W-:Y:S01]  /*0220*/  IMAD.WIDE R18, R7, 0x4, R8 ;  /* 0x0000000407127825 */ /* 0x001fe200078e0208 */
[----:B------:R0:W5:Y:S03]  /*0230*/  @P3 LDG.E.EL R6, desc[UR4][R16.64] ;  /* 0x0000000410063981 */ /* 0x000166000c2e1900 */
[----:B------:R-:W-:Y:S02]  /*0240*/  IMAD R9, R20, 0xc0, RZ ;  /* 0x000000c014097824 */ /* 0x000fe400078e02ff */
[----:B------:R-:W-:-:S02]  /*0250*/  IMAD.IADD R5, R0, 0x1, -R5 ;  /* 0x0000000100057824 */ /* 0x000fc400078e0a05 */
[C---:B------:R-:W-:Y:S02]  /*0260*/  IMAD.SHL.U32 R20, R7.reuse, 0x10, RZ ;  /* 0x0000001007147824 */ /* 0x040fe400078e00ff */
[----:B------:R-:W-:Y:S02]  /*0270*/  IMAD.MOV.U32 R10, RZ, RZ, RZ ;  /* 0x000000ffff0a7224 */ /* 0x000fe400078e00ff */
[----:B------:R-:W-:Y:S02]  /*0280*/  IMAD.MOV.U32 R8, RZ, RZ, RZ ;  /* 0x000000ffff087224 */ /* 0x000fe400078e00ff */
[----:B---3--:R-:W-:Y:S01]  /*0290*/  IMAD.WIDE R2, R7, 0x4, R2 ;  /* 0x0000000407027825 */ /* 0x008fe200078e0202 */
[--C-:B------:R-:W-:Y:S01]  /*02a0*/  SHF.R.S32.HI R11, RZ, 0x1f, R9.reuse ;  /* 0x0000001fff0b7819 */ /* 0x100fe20000011409 */
[----:B------:R-:W3:Y:S01]  /*02b0*/  @P3 LDG.E.EL R10, desc[UR4][R18.64] ;  /* 0x00000004120a3981 */ /* 0x000ee2000c2e1900 */
[----:B------:R-:W-:Y:S02]  /*02c0*/  ISETP.GE.AND P0, PT, R0, 0x400, PT ;  /* 0x000004000000780c */ /* 0x000fe40003f06270 */
[----:B------:R-:W-:Y:S01]  /*02d0*/  IADD3 R9, P4, P5, R20, R5, R9 ;  /* 0x0000000514097210 */ /* 0x000fe20007d9e009 */
[----:B------:R0:W3:Y:S01]  /*02e0*/  @P3 LDG.E.EL R8, desc[UR4][R2.64] ;  /* 0x0000000402083981 */ /* 0x0000e2000c2e1900 */
[----:B------:R-:W-:-:S02]  /*02f0*/  SHF.R.S32.HI R5, RZ, 0x1f, R5 ;  /* 0x0000001fff057819 */ /* 0x000fc40000011405 */
[----:B------:R-:W-:Y:S02]  /*0300*/  SHF.R.S32.HI R20, RZ, 0x1f, R20 ;  /* 0x0000001fff147819 */ /* 0x000fe40000011414 */
[----:B------:R-:W-:Y:S02]  /*0310*/  ISETP.GT.AND P1, PT, R7, 0x3, !P0 ;  /* 0x000000030700780c */ /* 0x000fe40004724270 */
[----:B------:R-:W-:Y:S02]  /*0320*/  IADD3.X R20, R20, R5, R11, P4, P5 ;  /* 0x0000000514147210 */ /* 0x000fe400027ea40b */
[C---:B-1----:R-:W-:Y:S01]  /*0330*/  LEA R14, P4, R9.reuse, UR6, 0x2 ;  /* 0x00000006090e7c11 */ /* 0x042fe2000f8810ff */
[----:B0-----:R-:W-:Y:S01]  /*0340*/  IMAD.MOV.U32 R16, RZ, RZ, 0x3e800000 ;  /* 0x3e800000ff107424 */ /* 0x001fe200078e00ff */
[----:B------:R-:W0:Y:S02]  /*0350*/  LDC.64 R2, c[0x0][0x240] ;  /* 0x00009000ff027b82 */ /* 0x000e240000000a00 */
[----:B------:R-:W-:Y:S01]  /*0360*/  LEA.HI.X R15, R9, UR7, R20, 0x2, P4 ;  /* 0x00000007090f7c11 */ /* 0x000fe2000a0f1414 */
[----:B------:R-:W-:-:S06]  /*0370*/  IMAD.MOV.U32 R9, RZ, RZ, RZ ;  /* 0x000000ffff097224 */ /* 0x000fcc00078e00ff */
[----:B------:R-:W3:Y:S01]  /*0380*/  @P1 LDG.E R9, desc[UR4][R14.64+-0x100] ;  /* 0xffff00040e091981 */ /* 0x000ee2000c1e1900 */
[----:B0-----:R-:W-:Y:S01]  /*0390*/  IMAD.WIDE R2, R0, 0x4, R2 ;  /* 0x0000000400027825 */ /* 0x001fe200078e0202 */
[----:B--2---:R-:W-:-:S05]  /*03a0*/  SEL R4, R4, RZ, P3 ;  /* 0x000000ff04047207 */ /* 0x004fca0001800000 */
[----:B------:R-:W-:-:S04]  /*03b0*/  FADD R4, R4, 9.9999997473787516356e-06 ;  /* 0x3727c5ac04047421 */ /* 0x000fc80000000000 */
[----:B------:R-:W0:Y:S02]  /*03c0*/  MUFU.SQRT R5, R4 ;  /* 0x0000000400057308 */ /* 0x000e240000002000 */
[C---:B0-----:R-:W-:Y:S02]  /*03d0*/  FSETP.GT.AND P4, PT, R5.reuse, 8.50705917302346158658e+37, PT ;  /* 0x7e8000000500780b */ /* 0x041fe40003f84000 */
[----:B------:R-:W-:-:S11]  /*03e0*/  FSETP.GEU.AND P5, PT, R5, 1.175494350822287508e-38, PT ;  /* 0x008000000500780b */ /* 0x000fd60003fae000 */
[----:B------:R-:W-:-:S04]  /*03f0*/  @P4 FMUL R5, R5, 0.25 ;  /* 0x3e80000005054820 */ /* 0x000fc80000400000 */
[----:B------:R-:W-:-:S06]  /*0400*/  @!P5 FMUL R5, R5, 16777216 ;  /* 0x4b8000000505d820 */ /* 0x000fcc0000400000 */
[----:B------:R-:W0:Y:S01]  /*0410*/  MUFU.RCP R5, R5 ;  /* 0x0000000500057308 */ /* 0x000e220000001000 */
[----:B------:R-:W-:Y:S02]  /*0420*/  FSEL R16, R16, 1, P4 ;  /* 0x3f80000010107808 */ /* 0x000fe40002000000 */
[----:B----4-:R-:W-:Y:S02]  /*0430*/  SEL R12, R12, RZ, P3 ;  /* 0x000000ff0c0c7207 */ /* 0x010fe40001800000 */
[----:B-----5:R-:W-:Y:S01]  /*0440*/  SEL R7, R6, RZ, P3 ;  /* 0x000000ff06077207 */ /* 0x020fe20001800000 */
[----:B------:R-:W-:-:S04]  /*0450*/  @!P5 FMUL R16, R16, 16777216 ;  /* 0x4b8000001010d820 */ /* 0x000fc80000400000 */
[----:B------:R-:W-:Y:S01]  /*0460*/  FADD R4, R12, -R7 ;  /* 0x800000070c047221 */ /* 0x000fe20000000000 */
[----:B---3--:R-:W-:Y:S01]  /*0470*/  SEL R10, R10, RZ, P3 ;  /* 0x000000ff0a0a7207 */ /* 0x008fe20001800000 */
[----:B0-----:R-:W-:Y:S01]  /*0480*/  FMUL R7, R5, R16 ;  /* 0x0000001005077220 */ /* 0x001fe20000400000 */
[----:B------:R-:W-:-:S03]  /*0490*/  SEL R8, R8, RZ, P3 ;  /* 0x000000ff08087207 */ /* 0x000fc60001800000 */
[----:B------:R-:W-:-:S04]  /*04a0*/  FMUL R7, R4, R7 ;  /* 0x0000000704077220 */ /* 0x000fc80000400000 */
[----:B------:R-:W-:-:S05]  /*04b0*/  FFMA R8, R7, R10, R8 ;  /* 0x0000000a07087223 */ /* 0x000fca0000000008 */
[----:B------:R-:W-:-:S04]  /*04c0*/  FSETP.GEU.AND P3, PT, R8, RZ, PT ;  /* 0x000000ff0800720b */ /* 0x000fc80003f6e000 */
[----:B------:R-:W-:Y:S02]  /*04d0*/  FSEL R5, R8, RZ, P3 ;  /* 0x000000ff08057208 */ /* 0x000fe40001800000 */
[----:B------:R-:W-:Y:S01]  /*04e0*/  @P2 SEL R5, R9, RZ, P1 ;  /* 0x000000ff09052207 */ /* 0x000fe20000800000 */
[----:B------:R-:W-:Y:S06]  /*04f0*/  @P0 EXIT ;  /* 0x000000000000094d */ /* 0x000fec0003800000 */
[----:B------:R-:W-:Y:S01]  /*0500*/  STG.E desc[UR4][R2.64], R5 ;  /* 0x0000000502007986 */ /* 0x000fe2000c101904 */
[----:B------:R-:W-:Y:S05]  /*0510*/  EXIT ;  /* 0x000000000000794d */ /* 0x000fea0003800000 */
.L_x_0:
[----:B------:R-:W-:-:S00]  /*0520*/  BRA `(.L_x_0) ;  /* 0xfffffffc00fc7947 */ /* 0x000fc0000383ffff */
[----:B------:R-:W-:-:S00]  /*0530*/  NOP ;  /* 0x0000000000007918 */ /* 0x000fc00000000000 */
        /* <DEDUP_REMOVED lines=12> */
.L_x_1:


//--------------------- .nv.global.init           --------------------------
	.section	.nv.global.init,"aw",@progbits
.nv.global.init:
	.type		_$_str,@object
	.size		_$_str,(_$_str_$_2 - _$_str)
_$_str:
        /*0000*/ 	.byte	0x5f, 0x5f, 0x43, 0x55, 0x44, 0x41, 0x5f, 0x46, 0x54, 0x5a, 0x00
	.type		_$_str_$_2,@object
	.size		_$_str_$_2,(.L_1 - _$_str_$_2)
_$_str_$_2:
        /*000b*/ 	.byte	0x5f, 0x5f, 0x43, 0x55, 0x44, 0x41, 0x5f, 0x50, 0x52, 0x45, 0x43, 0x5f, 0x53, 0x51, 0x52, 0x54
        /*001b*/ 	.byte	0x00
.L_1:


//--------------------- .nv.constant0.triton_poi_fused_cat_4 --------------------------
	.section	.nv.constant0.triton_poi_fused_cat_4,"a",@progbits
	.sectionflags	@""
	.align	4
.nv.constant0.triton_poi_fused_cat_4:
	.zero		588
